//
// Generated by NVIDIA NVVM Compiler
//
// Compiler Build ID: CL-36424714
// Cuda compilation tools, release 13.0, V13.0.88
// Based on NVVM 20.0.0
//

.version 9.0
.target sm_100
.address_size 64

	// .globl	_Z10stencil_1dPiS_

.visible .entry _Z10stencil_1dPiS_(
	.param .u64 .ptr .align 1 _Z10stencil_1dPiS__param_0,
	.param .u64 .ptr .align 1 _Z10stencil_1dPiS__param_1
)
{
	.reg .pred 	%p<11>;
	.reg .b32 	%r<43>;
	.reg .b64 	%rd<23>;

	ld.param.u64 	%rd3, [_Z10stencil_1dPiS__param_0];
	ld.param.u64 	%rd4, [_Z10stencil_1dPiS__param_1];
	cvta.to.global.u64 	%rd5, %rd4;
	cvta.to.global.u64 	%rd1, %rd3;
	mov.u32 	%r20, %tid.x;
	mov.u32 	%r21, %ctaid.x;
	mov.u32 	%r22, %ntid.x;
	mad.lo.s32 	%r23, %r21, %r22, %r20;
	mul.wide.s32 	%rd6, %r23, 4;
	add.s64 	%rd2, %rd5, %rd6;
	add.s32 	%r42, %r23, -1;
	add.s32 	%r41, %r23, 1;
	mov.b32 	%r40, 3;
$L__BB0_1:
	add.s32 	%r6, %r42, 1;
	setp.gt.u32 	%p1, %r6, 999999;
	@%p1 bra 	$L__BB0_5;
	mul.wide.u32 	%rd7, %r6, 4;
	add.s64 	%rd8, %rd1, %rd7;
	ld.global.u32 	%r24, [%rd8];
	ld.global.u32 	%r25, [%rd2];
	add.s32 	%r7, %r25, %r24;
	st.global.u32 	[%rd2], %r7;
	setp.eq.s32 	%p2, %r40, 3;
	@%p2 bra 	$L__BB0_5;
	add.s32 	%r8, %r41, -1;
	setp.gt.u32 	%p3, %r8, 999999;
	@%p3 bra 	$L__BB0_5;
	mul.wide.u32 	%rd9, %r8, 4;
	add.s64 	%rd10, %rd1, %rd9;
	ld.global.u32 	%r26, [%rd10];
	add.s32 	%r27, %r7, %r26;
	st.global.u32 	[%rd2], %r27;
$L__BB0_5:
	setp.eq.s32 	%p4, %r40, 3003;
	@%p4 bra 	$L__BB0_16;
	add.s32 	%r9, %r42, -2;
	setp.gt.u32 	%p5, %r42, 999999;
	@%p5 bra 	$L__BB0_9;
	mul.wide.u32 	%rd11, %r42, 4;
	add.s64 	%rd12, %rd1, %rd11;
	ld.global.u32 	%r28, [%rd12];
	ld.global.u32 	%r29, [%rd2];
	add.s32 	%r10, %r29, %r28;
	st.global.u32 	[%rd2], %r10;
	setp.gt.u32 	%p6, %r41, 999999;
	@%p6 bra 	$L__BB0_9;
	mul.wide.u32 	%rd13, %r41, 4;
	add.s64 	%rd14, %rd1, %rd13;
	ld.global.u32 	%r30, [%rd14];
	add.s32 	%r31, %r10, %r30;
	st.global.u32 	[%rd2], %r31;
$L__BB0_9:
	add.s32 	%r11, %r42, -1;
	setp.gt.u32 	%p7, %r11, 999999;
	@%p7 bra 	$L__BB0_12;
	mul.wide.u32 	%rd15, %r11, 4;
	add.s64 	%rd16, %rd1, %rd15;
	ld.global.u32 	%r32, [%rd16];
	ld.global.u32 	%r33, [%rd2];
	add.s32 	%r12, %r33, %r32;
	st.global.u32 	[%rd2], %r12;
	add.s32 	%r13, %r41, 1;
	setp.gt.u32 	%p8, %r13, 999999;
	@%p8 bra 	$L__BB0_12;
	mul.wide.u32 	%rd17, %r13, 4;
	add.s64 	%rd18, %rd1, %rd17;
	ld.global.u32 	%r34, [%rd18];
	add.s32 	%r35, %r12, %r34;
	st.global.u32 	[%rd2], %r35;
$L__BB0_12:
	setp.gt.u32 	%p9, %r9, 999999;
	@%p9 bra 	$L__BB0_15;
	mul.wide.u32 	%rd19, %r9, 4;
	add.s64 	%rd20, %rd1, %rd19;
	ld.global.u32 	%r36, [%rd20];
	ld.global.u32 	%r37, [%rd2];
	add.s32 	%r14, %r37, %r36;
	st.global.u32 	[%rd2], %r14;
	add.s32 	%r15, %r41, 2;
	setp.gt.u32 	%p10, %r15, 999999;
	@%p10 bra 	$L__BB0_15;
	mul.wide.u32 	%rd21, %r15, 4;
	add.s64 	%rd22, %rd1, %rd21;
	ld.global.u32 	%r38, [%rd22];
	add.s32 	%r39, %r14, %r38;
	st.global.u32 	[%rd2], %r39;
$L__BB0_15:
	add.s32 	%r42, %r42, -4;
	add.s32 	%r41, %r41, 4;
	add.s32 	%r40, %r40, 4;
	bra.uni 	$L__BB0_1;
$L__BB0_16:
	ret;

}


// ===== COMPILED SASS (sm_100) =====

	.target	sm_100

	.elftype	@"ET_EXEC"


//--------------------- .note.nv.tkinfo           --------------------------
	.section	.note.nv.tkinfo,"",@"SHT_NOTE"
	.sectionflags	@"SHF_NOTE_NV_TKINFO"
	.tkinfo
        /*0018*/ 	.word	0x00000002
        /*0030*/ 	.string	""
        /*0030*/ 	.string	"ptxas"
        /*0030*/ 	.string	"Cuda compilation tools, release 13.0, V13.0.88"
        /*0030*/ 	.string	"Build cuda_13.0.r13.0/compiler.36424714_0"
        /*0030*/ 	.string	"-arch sm_100 -m 64 "



//--------------------- .note.nv.cuinfo           --------------------------
	.section	.note.nv.cuinfo,"",@"SHT_NOTE"
	.sectionflags	@"SHF_NOTE_NV_CUINFO"
        /*0018*/ 	.short	0x0002
        /*001a*/ 	.short	0x0064
        /*001c*/ 	.short	0x0082
	.zero		2


//--------------------- .nv.info                  --------------------------
	.section	.nv.info,"",@"SHT_CUDA_INFO"
	.align	4


	//----- nvinfo : EIATTR_REGCOUNT
	.align		4
        /*0000*/ 	.byte	0x04, 0x2f
        /*0002*/ 	.short	(.L_1 - .L_0)
	.align		4
.L_0:
        /*0004*/ 	.word	index@(_Z10stencil_1dPiS_)
        /*0008*/ 	.word	0x00000014


	//----- nvinfo : EIATTR_FRAME_SIZE
	.align		4
.L_1:
        /*000c*/ 	.byte	0x04, 0x11
        /*000e*/ 	.short	(.L_3 - .L_2)
	.align		4
.L_2:
        /*0010*/ 	.word	index@(_Z10stencil_1dPiS_)
        /*0014*/ 	.word	0x00000000


	//----- nvinfo : EIATTR_MIN_STACK_SIZE
	.align		4
.L_3:
        /*0018*/ 	.byte	0x04, 0x12
        /*001a*/ 	.short	(.L_5 - .L_4)
	.align		4
.L_4:
        /*001c*/ 	.word	index@(_Z10stencil_1dPiS_)
        /*0020*/ 	.word	0x00000000
.L_5:


//--------------------- .nv.compat                --------------------------
	.section	.nv.compat,"",@"SHT_CUDA_COMPAT_INFO"
	.align	4
        /*0000*/ 	.byte	0x02, 0x09, 0x00, 0x00, 0x02, 0x02, 0x01, 0x00, 0x02, 0x05, 0x05, 0x00, 0x03, 0x07, 0x01, 0x01
        /*0010*/ 	.byte	0x02, 0x03, 0x00, 0x00, 0x02, 0x06, 0x01, 0x00, 0x04, 0x0b, 0x08, 0x00, 0x09, 0x00, 0x00, 0x00
        /*0020*/ 	.byte	0x00, 0x00, 0x00, 0x00


//--------------------- .nv.info._Z10stencil_1dPiS_ --------------------------
	.section	.nv.info._Z10stencil_1dPiS_,"",@"SHT_CUDA_INFO"
	.sectionflags	@""
	.align	4


	//----- nvinfo : EIATTR_CUDA_API_VERSION
	.align		4
        /*0000*/ 	.byte	0x04, 0x37
        /*0002*/ 	.short	(.L_7 - .L_6)
.L_6:
        /*0004*/ 	.word	0x00000082


	//----- nvinfo : EIATTR_KPARAM_INFO
	.align		4
.L_7:
        /*0008*/ 	.byte	0x04, 0x17
        /*000a*/ 	.short	(.L_9 - .L_8)
.L_8:
        /*000c*/ 	.word	0x00000000
        /*0010*/ 	.short	0x0001
        /*0012*/ 	.short	0x0008
        /*0014*/ 	.byte	0x00, 0xf5, 0x21, 0x00


	//----- nvinfo : EIATTR_KPARAM_INFO
	.align		4
.L_9:
        /*0018*/ 	.byte	0x04, 0x17
        /*001a*/ 	.short	(.L_11 - .L_10)
.L_10:
        /*001c*/ 	.word	0x00000000
        /*0020*/ 	.short	0x0000
        /*0022*/ 	.short	0x0000
        /*0024*/ 	.byte	0x00, 0xf5, 0x21, 0x00


	//----- nvinfo : EIATTR_SPARSE_MMA_MASK
	.align		4
.L_11:
        /*0028*/ 	.byte	0x03, 0x50
        /*002a*/ 	.short	0x0000


	//----- nvinfo : EIATTR_MAXREG_COUNT
	.align		4
        /*002c*/ 	.byte	0x03, 0x1b
        /*002e*/ 	.short	0x00ff


	//----- nvinfo : EIATTR_MERCURY_ISA_VERSION
	.align		4
        /*0030*/ 	.byte	0x03, 0x5f
        /*0032*/ 	.short	0x0101


	//----- nvinfo : EIATTR_VRC_CTA_INIT_COUNT
	.align		4
        /*0034*/ 	.byte	0x02, 0x4a
	.zero		1
	.zero		1


	//----- nvinfo : EIATTR_EXIT_INSTR_OFFSETS
	.align		4
        /*0038*/ 	.byte	0x04, 0x1c
        /*003a*/ 	.short	(.L_13 - .L_12)


	//   ....[0]....
.L_12:
        /*003c*/ 	.word	0x00000200


	//----- nvinfo : EIATTR_CRS_STACK_SIZE
	.align		4
.L_13:
        /*0040*/ 	.byte	0x04, 0x1e
        /*0042*/ 	.short	(.L_15 - .L_14)
.L_14:
        /*0044*/ 	.word	0x00000000


	//----- nvinfo : EIATTR_CBANK_PARAM_SIZE
	.align		4
.L_15:
        /*0048*/ 	.byte	0x03, 0x19
        /*004a*/ 	.short	0x0010


	//----- nvinfo : EIATTR_PARAM_CBANK
	.align		4
        /*004c*/ 	.byte	0x04, 0x0a
        /*004e*/ 	.short	(.L_17 - .L_16)
	.align		4
.L_16:
        /*0050*/ 	.word	index@(.nv.constant0._Z10stencil_1dPiS_)
        /*0054*/ 	.short	0x0380
        /*0056*/ 	.short	0x0010


	//----- nvinfo : EIATTR_SW_WAR
	.align		4
.L_17:
        /*0058*/ 	.byte	0x04, 0x36
        /*005a*/ 	.short	(.L_19 - .L_18)
.L_18:
        /*005c*/ 	.word	0x00000008
.L_19:


//--------------------- .nv.callgraph             --------------------------
	.section	.nv.callgraph,"",@"SHT_CUDA_CALLGRAPH"
	.align	4
	.sectionentsize	8
	.align		4
        /*0000*/ 	.word	0x00000000
	.align		4
        /*0004*/ 	.word	0xffffffff
	.align		4
        /*0008*/ 	.word	0x00000000
	.align		4
        /*000c*/ 	.word	0xfffffffe
	.align		4
        /*0010*/ 	.word	0x00000000
	.align		4
        /*0014*/ 	.word	0xfffffffd
	.align		4
        /*0018*/ 	.word	0x00000000
	.align		4
        /*001c*/ 	.word	0xfffffffc


//--------------------- .text._Z10stencil_1dPiS_  --------------------------
	.section	.text._Z10stencil_1dPiS_,"ax",@progbits
	.align	128
        .global         _Z10stencil_1dPiS_
        .type           _Z10stencil_1dPiS_,@function
        .size           _Z10stencil_1dPiS_,(.L_x_10 - _Z10stencil_1dPiS_)
        .other          _Z10stencil_1dPiS_,@"STO_CUDA_ENTRY STV_DEFAULT"
_Z10stencil_1dPiS_:
.text._Z10stencil_1dPiS_:
[----:B------:R-:W-:Y:S01]  /*0000*/  LDC R1, c[0x0][0x37c] ;  /* 0x0000df00ff017b82 */ /* 0x000fe20000000800 */
[----:B------:R-:W0:Y:S07]  /*0010*/  S2R R9, SR_TID.X ;  /* 0x0000000000097919 */ /* 0x000e2e0000002100 */
[----:B------:R-:W0:Y:S01]  /*0020*/  S2UR UR6, SR_CTAID.X ;  /* 0x00000000000679c3 */ /* 0x000e220000002500 */
[----:B------:R-:W1:Y:S07]  /*0030*/  LDCU.64 UR4, c[0x0][0x358] ;  /* 0x00006b00ff0477ac */ /* 0x000e6e0008000a00 */
[----:B------:R-:W0:Y:S08]  /*0040*/  LDC R0, c[0x0][0x360] ;  /* 0x0000d800ff007b82 */ /* 0x000e300000000800 */
[----:B------:R-:W2:Y:S08]  /*0050*/  LDC.64 R4, c[0x0][0x388] ;  /* 0x0000e200ff047b82 */ /* 0x000eb00000000a00 */
[----:B------:R-:W3:Y:S01]  /*0060*/  LDC.64 R2, c[0x0][0x380] ;  /* 0x0000e000ff027b82 */ /* 0x000ee20000000a00 */
[----:B0-----:R-:W-:-:S02]  /*0070*/  IMAD R9, R0, UR6, R9 ;  /* 0x0000000600097c24 */ /* 0x001fc4000f8e0209 */
[----:B------:R-:W-:Y:S02]  /*0080*/  IMAD.MOV.U32 R0, RZ, RZ, 0x3 ;  /* 0x00000003ff007424 */ /* 0x000fe400078e00ff */
[C---:B------:R-:W-:Y:S02]  /*0090*/  VIADD R7, R9.reuse, 0xffffffff ;  /* 0xffffffff09077836 */ /* 0x040fe40000000000 */
[C---:B--2---:R-:W-:Y:S01]  /*00a0*/  IMAD.WIDE R4, R9.reuse, 0x4, R4 ;  /* 0x0000000409047825 */ /* 0x044fe200078e0204 */
[----:B-1----:R-:W-:-:S07]  /*00b0*/  IADD3 R9, PT, PT, R9, 0x1, RZ ;  /* 0x0000000109097810 */ /* 0x002fce0007ffe0ff */
.L_x_8:
[----:B------:R-:W-:Y:S01]  /*00c0*/  VIADD R11, R7, 0x1 ;  /* 0x00000001070b7836 */ /* 0x000fe20000000000 */
[----:B------:R-:W-:Y:S04]  /*00d0*/  BSSY.RECONVERGENT B0, `(.L_x_0) ;  /* 0x0000011000007945 */ /* 0x000fe80003800200 */
[----:B------:R-:W-:-:S13]  /*00e0*/  ISETP.GT.U32.AND P0, PT, R11, 0xf423f, PT ;  /* 0x000f423f0b00780c */ /* 0x000fda0003f04070 */
[----:B012-4-:R-:W-:Y:S05]  /*00f0*/  @P0 BRA `(.L_x_1) ;  /* 0x0000000000380947 */ /* 0x017fea0003800000 */
[----:B---3--:R-:W-:Y:S01]  /*0100*/  IMAD.WIDE.U32 R10, R11, 0x4, R2 ;  /* 0x000000040b0a7825 */ /* 0x008fe200078e0002 */
[----:B------:R-:W2:Y:S05]  /*0110*/  LDG.E R13, desc[UR4][R4.64] ;  /* 0x00000004040d7981 */ /* 0x000eaa000c1e1900 */
[----:B------:R-:W2:Y:S01]  /*0120*/  LDG.E R10, desc[UR4][R10.64] ;  /* 0x000000040a0a7981 */ /* 0x000ea2000c1e1900 */
[----:B------:R-:W-:Y:S02]  /*0130*/  ISETP.NE.AND P0, PT, R0, 0x3, PT ;  /* 0x000000030000780c */ /* 0x000fe40003f05270 */
[----:B--2---:R-:W-:-:S05]  /*0140*/  IADD3 R13, PT, PT, R10, R13, RZ ;  /* 0x0000000d0a0d7210 */ /* 0x004fca0007ffe0ff */
[----:B------:R0:W-:Y:S06]  /*0150*/  STG.E desc[UR4][R4.64], R13 ;  /* 0x0000000d04007986 */ /* 0x0001ec000c101904 */
[----:B------:R-:W-:Y:S05]  /*0160*/  @!P0 BRA `(.L_x_1) ;  /* 0x00000000001c8947 */ /* 0x000fea0003800000 */
[----:B------:R-:W-:-:S05]  /*0170*/  VIADD R11, R9, 0xffffffff ;  /* 0xffffffff090b7836 */ /* 0x000fca0000000000 */
[----:B------:R-:W-:-:S13]  /*0180*/  ISETP.GT.U32.AND P0, PT, R11, 0xf423f, PT ;  /* 0x000f423f0b00780c */ /* 0x000fda0003f04070 */
[----:B------:R-:W-:Y:S05]  /*0190*/  @P0 BRA `(.L_x_1) ;  /* 0x0000000000100947 */ /* 0x000fea0003800000 */
[----:B------:R-:W-:-:S06]  /*01a0*/  IMAD.WIDE.U32 R10, R11, 0x4, R2 ;  /* 0x000000040b0a7825 */ /* 0x000fcc00078e0002 */
[----:B------:R-:W0:Y:S02]  /*01b0*/  LDG.E R10, desc[UR4][R10.64] ;  /* 0x000000040a0a7981 */ /* 0x000e24000c1e1900 */
[----:B0-----:R-:W-:-:S05]  /*01c0*/  IADD3 R13, PT, PT, R13, R10, RZ ;  /* 0x0000000a0d0d7210 */ /* 0x001fca0007ffe0ff */
[----:B------:R1:W-:Y:S02]  /*01d0*/  STG.E desc[UR4][R4.64], R13 ;  /* 0x0000000d04007986 */ /* 0x0003e4000c101904 */
.L_x_1:
[----:B------:R-:W-:Y:S05]  /*01e0*/  BSYNC.RECONVERGENT B0 ;  /* 0x0000000000007941 */ /* 0x000fea0003800200 */
.L_x_0:
[----:B------:R-:W-:-:S13]  /*01f0*/  ISETP.NE.AND P0, PT, R0, 0xbbb, PT ;  /* 0x00000bbb0000780c */ /* 0x000fda0003f05270 */
[----:B------:R-:W-:Y:S05]  /*0200*/  @!P0 EXIT ;  /* 0x000000000000894d */ /* 0x000fea0003800000 */
[C---:B------:R-:W-:Y:S01]  /*0210*/  ISETP.GT.U32.AND P2, PT, R7.reuse, 0xf423f, PT ;  /* 0x000f423f0700780c */ /* 0x040fe20003f44070 */
[C---:B------:R-:W-:Y:S01]  /*0220*/  VIADD R17, R7.reuse, 0xffffffff ;  /* 0xffffffff07117836 */ /* 0x040fe20000000000 */
[----:B------:R-:W-:Y:S01]  /*0230*/  IADD3 R15, PT, PT, R7, -0x2, RZ ;  /* 0xfffffffe070f7810 */ /* 0x000fe20007ffe0ff */
[----:B------:R-:W-:Y:S03]  /*0240*/  BSSY.RECONVERGENT B0, `(.L_x_2) ;  /* 0x000000f000007945 */ /* 0x000fe60003800200 */
[----:B------:R-:W-:Y:S02]  /*0250*/  ISETP.GT.U32.AND P0, PT, R17, 0xf423f, PT ;  /* 0x000f423f1100780c */ /* 0x000fe40003f04070 */
[----:B------:R-:W-:-:S05]  /*0260*/  ISETP.GT.U32.AND P1, PT, R15, 0xf423f, PT ;  /* 0x000f423f0f00780c */ /* 0x000fca0003f24070 */
[----:B------:R-:W-:Y:S08]  /*0270*/  @P2 BRA `(.L_x_3) ;  /* 0x00000000002c2947 */ /* 0x000ff00003800000 */
[----:B---3--:R-:W-:Y:S01]  /*0280*/  IMAD.WIDE.U32 R10, R7, 0x4, R2 ;  /* 0x00000004070a7825 */ /* 0x008fe200078e0002 */
[----:B01----:R-:W2:Y:S05]  /*0290*/  LDG.E R13, desc[UR4][R4.64] ;  /* 0x00000004040d7981 */ /* 0x003eaa000c1e1900 */
[----:B------:R-:W2:Y:S01]  /*02a0*/  LDG.E R10, desc[UR4][R10.64] ;  /* 0x000000040a0a7981 */ /* 0x000ea2000c1e1900 */
[----:B------:R-:W-:Y:S01]  /*02b0*/  ISETP.GT.U32.AND P2, PT, R9, 0xf423f, PT ;  /* 0x000f423f0900780c */ /* 0x000fe20003f44070 */
[----:B--2---:R-:W-:-:S05]  /*02c0*/  IMAD.IADD R13, R10, 0x1, R13 ;  /* 0x000000010a0d7824 */ /* 0x004fca00078e020d */
[----:B------:R2:W-:Y:S07]  /*02d0*/  STG.E desc[UR4][R4.64], R13 ;  /* 0x0000000d04007986 */ /* 0x0005ee000c101904 */
[----:B------:R-:W-:Y:S05]  /*02e0*/  @P2 BRA `(.L_x_3) ;  /* 0x0000000000102947 */ /* 0x000fea0003800000 */
[----:B------:R-:W-:-:S06]  /*02f0*/  IMAD.WIDE.U32 R10, R9, 0x4, R2 ;  /* 0x00000004090a7825 */ /* 0x000fcc00078e0002 */
[----:B------:R-:W2:Y:S02]  /*0300*/  LDG.E R10, desc[UR4][R10.64] ;  /* 0x000000040a0a7981 */ /* 0x000ea4000c1e1900 */
[----:B--2---:R-:W-:-:S05]  /*0310*/  IADD3 R13, PT, PT, R13, R10, RZ ;  /* 0x0000000a0d0d7210 */ /* 0x004fca0007ffe0ff */
[----:B------:R4:W-:Y:S02]  /*0320*/  STG.E desc[UR4][R4.64], R13 ;  /* 0x0000000d04007986 */ /* 0x0009e4000c101904 */
.L_x_3:
[----:B------:R-:W-:Y:S05]  /*0330*/  BSYNC.RECONVERGENT B0 ;  /* 0x0000000000007941 */ /* 0x000fea0003800200 */
.L_x_2:
[----:B------:R-:W-:Y:S04]  /*0340*/  BSSY.RECONVERGENT B0, `(.L_x_4) ;  /* 0x000000e000007945 */ /* 0x000fe80003800200 */
[----:B------:R-:W-:Y:S05]  /*0350*/  @P0 BRA `(.L_x_5) ;  /* 0x0000000000300947 */ /* 0x000fea0003800000 */
[----:B---3--:R-:W-:Y:S01]  /*0360*/  IMAD.WIDE.U32 R10, R17, 0x4, R2 ;  /* 0x00000004110a7825 */ /* 0x008fe200078e0002 */
[----:B012-4-:R-:W2:Y:S05]  /*0370*/  LDG.E R13, desc[UR4][R4.64] ;  /* 0x00000004040d7981 */ /* 0x017eaa000c1e1900 */
[----:B------:R-:W2:Y:S01]  /*0380*/  LDG.E R10, desc[UR4][R10.64] ;  /* 0x000000040a0a7981 */ /* 0x000ea2000c1e1900 */
[----:B------:R-:W-:-:S04]  /*0390*/  IADD3 R17, PT, PT, R9, 0x1, RZ ;  /* 0x0000000109117810 */ /* 0x000fc80007ffe0ff */
[----:B------:R-:W-:Y:S01]  /*03a0*/  ISETP.GT.U32.AND P0, PT, R17, 0xf423f, PT ;  /* 0x000f423f1100780c */ /* 0x000fe20003f04070 */
[----:B--2---:R-:W-:-:S05]  /*03b0*/  IMAD.IADD R13, R10, 0x1, R13 ;  /* 0x000000010a0d7824 */ /* 0x004fca00078e020d */
[----:B------:R0:W-:Y:S07]  /*03c0*/  STG.E desc[UR4][R4.64], R13 ;  /* 0x0000000d04007986 */ /* 0x0001ee000c101904 */
[----:B------:R-:W-:Y:S05]  /*03d0*/  @P0 BRA `(.L_x_5) ;  /* 0x0000000000100947 */ /* 0x000fea0003800000 */
[----:B------:R-:W-:-:S06]  /*03e0*/  IMAD.WIDE.U32 R10, R17, 0x4, R2 ;  /* 0x00000004110a7825 */ /* 0x000fcc00078e0002 */
[----:B------:R-:W0:Y:S02]  /*03f0*/  LDG.E R10, desc[UR4][R10.64] ;  /* 0x000000040a0a7981 */ /* 0x000e24000c1e1900 */
[----:B0-----:R-:W-:-:S05]  /*0400*/  IMAD.IADD R13, R13, 0x1, R10 ;  /* 0x000000010d0d7824 */ /* 0x001fca00078e020a */
[----:B------:R0:W-:Y:S02]  /*0410*/  STG.E desc[UR4][R4.64], R13 ;  /* 0x0000000d04007986 */ /* 0x0001e4000c101904 */
.L_x_5:
[----:B------:R-:W-:Y:S05]  /*0420*/  BSYNC.RECONVERGENT B0 ;  /* 0x0000000000007941 */ /* 0x000fea0003800200 */
.L_x_4:
[----:B------:R-:W-:Y:S04]  /*0430*/  BSSY.RECONVERGENT B0, `(.L_x_6) ;  /* 0x000000e000007945 */ /* 0x000fe80003800200 */
[----:B------:R-:W-:Y:S05]  /*0440*/  @P1 BRA `(.L_x_7) ;  /* 0x0000000000301947 */ /* 0x000fea0003800000 */
[----:B---3--:R-:W-:Y:S01]  /*0450*/  IMAD.WIDE.U32 R10, R15, 0x4, R2 ;  /* 0x000000040f0a7825 */ /* 0x008fe200078e0002 */
[----:B012-4-:R-:W2:Y:S05]  /*0460*/  LDG.E R13, desc[UR4][R4.64] ;  /* 0x00000004040d7981 */ /* 0x017eaa000c1e1900 */
[----:B------:R-:W2:Y:S01]  /*0470*/  LDG.E R10, desc[UR4][R10.64] ;  /* 0x000000040a0a7981 */ /* 0x000ea2000c1e1900 */
[----:B------:R-:W-:-:S05]  /*0480*/  VIADD R15, R9, 0x2 ;  /* 0x00000002090f7836 */ /* 0x000fca0000000000 */
[----:B------:R-:W-:Y:S02]  /*0490*/  ISETP.GT.U32.AND P0, PT, R15, 0xf423f, PT ;  /* 0x000f423f0f00780c */ /* 0x000fe40003f04070 */
[----:B--2---:R-:W-:-:S05]  /*04a0*/  IADD3 R13, PT, PT, R10, R13, RZ ;  /* 0x0000000d0a0d7210 */ /* 0x004fca0007ffe0ff */
[----:B------:R0:W-:Y:S06]  /*04b0*/  STG.E desc[UR4][R4.64], R13 ;  /* 0x0000000d04007986 */ /* 0x0001ec000c101904 */
[----:B------:R-:W-:Y:S05]  /*04c0*/  @P0 BRA `(.L_x_7) ;  /* 0x0000000000100947 */ /* 0x000fea0003800000 */
[----:B------:R-:W-:-:S06]  /*04d0*/  IMAD.WIDE.U32 R10, R15, 0x4, R2 ;  /* 0x000000040f0a7825 */ /* 0x000fcc00078e0002 */
[----:B------:R-:W0:Y:S02]  /*04e0*/  LDG.E R10, desc[UR4][R10.64] ;  /* 0x000000040a0a7981 */ /* 0x000e24000c1e1900 */
[----:B0-----:R-:W-:-:S05]  /*04f0*/  IADD3 R13, PT, PT, R13, R10, RZ ;  /* 0x0000000a0d0d7210 */ /* 0x001fca0007ffe0ff */
[----:B------:R0:W-:Y:S02]  /*0500*/  STG.E desc[UR4][R4.64], R13 ;  /* 0x0000000d04007986 */ /* 0x0001e4000c101904 */
.L_x_7:
[----:B------:R-:W-:Y:S05]  /*0510*/  BSYNC.RECONVERGENT B0 ;  /* 0x0000000000007941 */ /* 0x000fea0003800200 */
.L_x_6:
[----:B------:R-:W-:Y:S01]  /*0520*/  VIADD R7, R7, 0xfffffffc ;  /* 0xfffffffc07077836 */ /* 0x000fe20000000000 */
[----:B------:R-:W-:Y:S02]  /*0530*/  IADD3 R9, PT, PT, R9, 0x4, RZ ;  /* 0x0000000409097810 */ /* 0x000fe40007ffe0ff */
[----:B------:R-:W-:Y:S01]  /*0540*/  IADD3 R0, PT, PT, R0, 0x4, RZ ;  /* 0x0000000400007810 */ /* 0x000fe20007ffe0ff */
[----:B------:R-:W-:Y:S06]  /*0550*/  BRA `(.L_x_8) ;  /* 0xfffffff800d87947 */ /* 0x000fec000383ffff */
.L_x_9:
[----:B------:R-:W-:-:S00]  /*0560*/  BRA `(.L_x_9) ;  /* 0xfffffffc00fc7947 */ /* 0x000fc0000383ffff */
[----:B------:R-:W-:-:S00]  /*0570*/  NOP ;  /* 0x0000000000007918 */ /* 0x000fc00000000000 */
        /* <DEDUP_REMOVED lines=8> */
.L_x_10:


//--------------------- .nv.shared.reserved.0     --------------------------
	.section	.nv.shared.reserved.0,"aw",@nobits
	.weak		__nv_reservedSMEM_offset_0_alias
	.size		__nv_reservedSMEM_offset_0_alias, 0, 64
	.other		__nv_reservedSMEM_offset_0_alias,@"STO_CUDA_RESERVED_SHARED STV_DEFAULT"
__nv_reservedSMEM_offset_0_alias:
	.zero		0
	.zero		64


//--------------------- .nv.constant0._Z10stencil_1dPiS_ --------------------------
	.section	.nv.constant0._Z10stencil_1dPiS_,"a",@progbits
	.sectionflags	@""
	.align	4
.nv.constant0._Z10stencil_1dPiS_:
	.zero		912


//--------------------- SYMBOLS --------------------------

	.type		.nv.reservedSmem.offset0,@object
	.size		.nv.reservedSmem.offset0,0x4
